//
// Generated by NVIDIA NVVM Compiler
//
// Compiler Build ID: CL-36424714
// Cuda compilation tools, release 13.0, V13.0.88
// Based on NVVM 20.0.0
//

.version 9.0
.target sm_100
.address_size 64

	// .globl	_Z3addPiS_S_
.global .align 1 .b8 _ZN34_INTERNAL_c95d3cc3_4_k_cu_00197a214cuda3std3__45__cpo5beginE[1];
.global .align 1 .b8 _ZN34_INTERNAL_c95d3cc3_4_k_cu_00197a214cuda3std3__45__cpo3endE[1];
.global .align 1 .b8 _ZN34_INTERNAL_c95d3cc3_4_k_cu_00197a214cuda3std3__45__cpo6cbeginE[1];
.global .align 1 .b8 _ZN34_INTERNAL_c95d3cc3_4_k_cu_00197a214cuda3std3__45__cpo4cendE[1];
.global .align 1 .b8 _ZN34_INTERNAL_c95d3cc3_4_k_cu_00197a214cuda3std3__45__cpo6rbeginE[1];
.global .align 1 .b8 _ZN34_INTERNAL_c95d3cc3_4_k_cu_00197a214cuda3std3__45__cpo4rendE[1];
.global .align 1 .b8 _ZN34_INTERNAL_c95d3cc3_4_k_cu_00197a214cuda3std3__45__cpo7crbeginE[1];
.global .align 1 .b8 _ZN34_INTERNAL_c95d3cc3_4_k_cu_00197a214cuda3std3__45__cpo5crendE[1];
.global .align 1 .b8 _ZN34_INTERNAL_c95d3cc3_4_k_cu_00197a214cuda3std3__436_GLOBAL__N__c95d3cc3_4_k_cu_00197a216ignoreE[1];
.global .align 1 .b8 _ZN34_INTERNAL_c95d3cc3_4_k_cu_00197a214cuda3std3__419piecewise_constructE[1];
.global .align 1 .b8 _ZN34_INTERNAL_c95d3cc3_4_k_cu_00197a214cuda3std3__48in_placeE[1];
.global .align 1 .b8 _ZN34_INTERNAL_c95d3cc3_4_k_cu_00197a214cuda3std3__420unreachable_sentinelE[1];
.global .align 1 .b8 _ZN34_INTERNAL_c95d3cc3_4_k_cu_00197a214cuda3std3__47nulloptE[1];
.global .align 1 .b8 _ZN34_INTERNAL_c95d3cc3_4_k_cu_00197a214cuda3std3__48unexpectE[1];
.global .align 1 .b8 _ZN34_INTERNAL_c95d3cc3_4_k_cu_00197a214cuda3std6ranges3__45__cpo4swapE[1];
.global .align 1 .b8 _ZN34_INTERNAL_c95d3cc3_4_k_cu_00197a214cuda3std6ranges3__45__cpo9iter_moveE[1];
.global .align 1 .b8 _ZN34_INTERNAL_c95d3cc3_4_k_cu_00197a214cuda3std6ranges3__45__cpo5beginE[1];
.global .align 1 .b8 _ZN34_INTERNAL_c95d3cc3_4_k_cu_00197a214cuda3std6ranges3__45__cpo3endE[1];
.global .align 1 .b8 _ZN34_INTERNAL_c95d3cc3_4_k_cu_00197a214cuda3std6ranges3__45__cpo6cbeginE[1];
.global .align 1 .b8 _ZN34_INTERNAL_c95d3cc3_4_k_cu_00197a214cuda3std6ranges3__45__cpo4cendE[1];
.global .align 1 .b8 _ZN34_INTERNAL_c95d3cc3_4_k_cu_00197a214cuda3std6ranges3__45__cpo7advanceE[1];
.global .align 1 .b8 _ZN34_INTERNAL_c95d3cc3_4_k_cu_00197a214cuda3std6ranges3__45__cpo9iter_swapE[1];
.global .align 1 .b8 _ZN34_INTERNAL_c95d3cc3_4_k_cu_00197a214cuda3std6ranges3__45__cpo4nextE[1];
.global .align 1 .b8 _ZN34_INTERNAL_c95d3cc3_4_k_cu_00197a214cuda3std6ranges3__45__cpo4prevE[1];
.global .align 1 .b8 _ZN34_INTERNAL_c95d3cc3_4_k_cu_00197a214cuda3std6ranges3__45__cpo4dataE[1];
.global .align 1 .b8 _ZN34_INTERNAL_c95d3cc3_4_k_cu_00197a214cuda3std6ranges3__45__cpo5cdataE[1];
.global .align 1 .b8 _ZN34_INTERNAL_c95d3cc3_4_k_cu_00197a214cuda3std6ranges3__45__cpo4sizeE[1];
.global .align 1 .b8 _ZN34_INTERNAL_c95d3cc3_4_k_cu_00197a214cuda3std6ranges3__45__cpo5ssizeE[1];
.global .align 1 .b8 _ZN34_INTERNAL_c95d3cc3_4_k_cu_00197a214cuda3std6ranges3__45__cpo8distanceE[1];
.global .align 1 .b8 _ZN34_INTERNAL_c95d3cc3_4_k_cu_00197a216thrust24THRUST_300001_SM_1000_NS8cuda_cub3parE[1];
.global .align 1 .b8 _ZN34_INTERNAL_c95d3cc3_4_k_cu_00197a216thrust24THRUST_300001_SM_1000_NS8cuda_cub10par_nosyncE[1];
.global .align 1 .b8 _ZN34_INTERNAL_c95d3cc3_4_k_cu_00197a216thrust24THRUST_300001_SM_1000_NS6system6detail10sequential3seqE[1];
.global .align 1 .b8 _ZN34_INTERNAL_c95d3cc3_4_k_cu_00197a216thrust24THRUST_300001_SM_1000_NS12placeholders2_1E[1];
.global .align 1 .b8 _ZN34_INTERNAL_c95d3cc3_4_k_cu_00197a216thrust24THRUST_300001_SM_1000_NS12placeholders2_2E[1];
.global .align 1 .b8 _ZN34_INTERNAL_c95d3cc3_4_k_cu_00197a216thrust24THRUST_300001_SM_1000_NS12placeholders2_3E[1];
.global .align 1 .b8 _ZN34_INTERNAL_c95d3cc3_4_k_cu_00197a216thrust24THRUST_300001_SM_1000_NS12placeholders2_4E[1];
.global .align 1 .b8 _ZN34_INTERNAL_c95d3cc3_4_k_cu_00197a216thrust24THRUST_300001_SM_1000_NS12placeholders2_5E[1];
.global .align 1 .b8 _ZN34_INTERNAL_c95d3cc3_4_k_cu_00197a216thrust24THRUST_300001_SM_1000_NS12placeholders2_6E[1];
.global .align 1 .b8 _ZN34_INTERNAL_c95d3cc3_4_k_cu_00197a216thrust24THRUST_300001_SM_1000_NS12placeholders2_7E[1];
.global .align 1 .b8 _ZN34_INTERNAL_c95d3cc3_4_k_cu_00197a216thrust24THRUST_300001_SM_1000_NS12placeholders2_8E[1];
.global .align 1 .b8 _ZN34_INTERNAL_c95d3cc3_4_k_cu_00197a216thrust24THRUST_300001_SM_1000_NS12placeholders2_9E[1];
.global .align 1 .b8 _ZN34_INTERNAL_c95d3cc3_4_k_cu_00197a216thrust24THRUST_300001_SM_1000_NS12placeholders3_10E[1];
.global .align 1 .b8 _ZN34_INTERNAL_c95d3cc3_4_k_cu_00197a216thrust24THRUST_300001_SM_1000_NS3seqE[1];

.visible .entry _Z3addPiS_S_(
	.param .u64 .ptr .align 1 _Z3addPiS_S__param_0,
	.param .u64 .ptr .align 1 _Z3addPiS_S__param_1,
	.param .u64 .ptr .align 1 _Z3addPiS_S__param_2
)
{
	.reg .b32 	%r<5>;
	.reg .b64 	%rd<11>;

	ld.param.u64 	%rd1, [_Z3addPiS_S__param_0];
	ld.param.u64 	%rd2, [_Z3addPiS_S__param_1];
	ld.param.u64 	%rd3, [_Z3addPiS_S__param_2];
	cvta.to.global.u64 	%rd4, %rd3;
	cvta.to.global.u64 	%rd5, %rd2;
	cvta.to.global.u64 	%rd6, %rd1;
	mov.u32 	%r1, %ctaid.x;
	mul.wide.u32 	%rd7, %r1, 4;
	add.s64 	%rd8, %rd6, %rd7;
	ld.global.u32 	%r2, [%rd8];
	add.s64 	%rd9, %rd5, %rd7;
	ld.global.u32 	%r3, [%rd9];
	add.s32 	%r4, %r3, %r2;
	add.s64 	%rd10, %rd4, %rd7;
	st.global.u32 	[%rd10], %r4;
	ret;

}
	// .globl	_ZN3cub18CUB_300001_SM_10006detail11EmptyKernelIvEEvv
.visible .entry _ZN3cub18CUB_300001_SM_10006detail11EmptyKernelIvEEvv()
{


	ret;

}


// ===== COMPILED SASS (sm_100) =====

	.target	sm_100

	.elftype	@"ET_EXEC"


//--------------------- .note.nv.tkinfo           --------------------------
	.section	.note.nv.tkinfo,"",@"SHT_NOTE"
	.sectionflags	@"SHF_NOTE_NV_TKINFO"
	.tkinfo
        /*0018*/ 	.word	0x00000002
        /*0030*/ 	.string	""
        /*0030*/ 	.string	"ptxas"
        /*0030*/ 	.string	"Cuda compilation tools, release 13.0, V13.0.88"
        /*0030*/ 	.string	"Build cuda_13.0.r13.0/compiler.36424714_0"
        /*0030*/ 	.string	"-arch sm_100 -m 64 "



//--------------------- .note.nv.cuinfo           --------------------------
	.section	.note.nv.cuinfo,"",@"SHT_NOTE"
	.sectionflags	@"SHF_NOTE_NV_CUINFO"
        /*0018*/ 	.short	0x0002
        /*001a*/ 	.short	0x0064
        /*001c*/ 	.short	0x0082
	.zero		2


//--------------------- .nv.info                  --------------------------
	.section	.nv.info,"",@"SHT_CUDA_INFO"
	.align	4


	//----- nvinfo : EIATTR_REGCOUNT
	.align		4
        /*0000*/ 	.byte	0x04, 0x2f
        /*0002*/ 	.short	(.L_44 - .L_43)
	.align		4
.L_43:
        /*0004*/ 	.word	index@(_Z3addPiS_S_)
        /*0008*/ 	.word	0x0000000c


	//----- nvinfo : EIATTR_FRAME_SIZE
	.align		4
.L_44:
        /*000c*/ 	.byte	0x04, 0x11
        /*000e*/ 	.short	(.L_46 - .L_45)
	.align		4
.L_45:
        /*0010*/ 	.word	index@(_Z3addPiS_S_)
        /*0014*/ 	.word	0x00000000


	//----- nvinfo : EIATTR_REGCOUNT
	.align		4
.L_46:
        /*0018*/ 	.byte	0x04, 0x2f
        /*001a*/ 	.short	(.L_48 - .L_47)
	.align		4
.L_47:
        /*001c*/ 	.word	index@(_ZN3cub18CUB_300001_SM_10006detail11EmptyKernelIvEEvv)
        /*0020*/ 	.word	0x00000004


	//----- nvinfo : EIATTR_FRAME_SIZE
	.align		4
.L_48:
        /*0024*/ 	.byte	0x04, 0x11
        /*0026*/ 	.short	(.L_50 - .L_49)
	.align		4
.L_49:
        /*0028*/ 	.word	index@(_ZN3cub18CUB_300001_SM_10006detail11EmptyKernelIvEEvv)
        /*002c*/ 	.word	0x00000000


	//----- nvinfo : EIATTR_MIN_STACK_SIZE
	.align		4
.L_50:
        /*0030*/ 	.byte	0x04, 0x12
        /*0032*/ 	.short	(.L_52 - .L_51)
	.align		4
.L_51:
        /*0034*/ 	.word	index@(_ZN3cub18CUB_300001_SM_10006detail11EmptyKernelIvEEvv)
        /*0038*/ 	.word	0x00000000


	//----- nvinfo : EIATTR_MIN_STACK_SIZE
	.align		4
.L_52:
        /*003c*/ 	.byte	0x04, 0x12
        /*003e*/ 	.short	(.L_54 - .L_53)
	.align		4
.L_53:
        /*0040*/ 	.word	index@(_Z3addPiS_S_)
        /*0044*/ 	.word	0x00000000
.L_54:


//--------------------- .nv.compat                --------------------------
	.section	.nv.compat,"",@"SHT_CUDA_COMPAT_INFO"
	.align	4
        /*0000*/ 	.byte	0x02, 0x09, 0x00, 0x00, 0x02, 0x02, 0x01, 0x00, 0x02, 0x05, 0x05, 0x00, 0x03, 0x07, 0x01, 0x01
        /*0010*/ 	.byte	0x02, 0x03, 0x00, 0x00, 0x02, 0x06, 0x01, 0x00, 0x04, 0x0b, 0x08, 0x00, 0x09, 0x00, 0x00, 0x00
        /*0020*/ 	.byte	0x00, 0x00, 0x00, 0x00


//--------------------- .nv.info._ZN3cub18CUB_300001_SM_10006detail11EmptyKernelIvEEvv --------------------------
	.section	.nv.info._ZN3cub18CUB_300001_SM_10006detail11EmptyKernelIvEEvv,"",@"SHT_CUDA_INFO"
	.sectionflags	@""
	.align	4


	//----- nvinfo : EIATTR_CUDA_API_VERSION
	.align		4
        /*0000*/ 	.byte	0x04, 0x37
        /*0002*/ 	.short	(.L_56 - .L_55)
.L_55:
        /*0004*/ 	.word	0x00000082


	//----- nvinfo : EIATTR_SPARSE_MMA_MASK
	.align		4
.L_56:
        /*0008*/ 	.byte	0x03, 0x50
        /*000a*/ 	.short	0x0000


	//----- nvinfo : EIATTR_MAXREG_COUNT
	.align		4
        /*000c*/ 	.byte	0x03, 0x1b
        /*000e*/ 	.short	0x00ff


	//----- nvinfo : EIATTR_MERCURY_ISA_VERSION
	.align		4
        /*0010*/ 	.byte	0x03, 0x5f
        /*0012*/ 	.short	0x0101


	//----- nvinfo : EIATTR_VRC_CTA_INIT_COUNT
	.align		4
        /*0014*/ 	.byte	0x02, 0x4a
	.zero		1
	.zero		1


	//----- nvinfo : EIATTR_EXIT_INSTR_OFFSETS
	.align		4
        /*0018*/ 	.byte	0x04, 0x1c
        /*001a*/ 	.short	(.L_58 - .L_57)


	//   ....[0]....
.L_57:
        /*001c*/ 	.word	0x00000010


	//----- nvinfo : EIATTR_SW_WAR
	.align		4
.L_58:
        /*0020*/ 	.byte	0x04, 0x36
        /*0022*/ 	.short	(.L_60 - .L_59)
.L_59:
        /*0024*/ 	.word	0x00000008
.L_60:


//--------------------- .nv.info._Z3addPiS_S_     --------------------------
	.section	.nv.info._Z3addPiS_S_,"",@"SHT_CUDA_INFO"
	.sectionflags	@""
	.align	4


	//----- nvinfo : EIATTR_CUDA_API_VERSION
	.align		4
        /*0000*/ 	.byte	0x04, 0x37
        /*0002*/ 	.short	(.L_62 - .L_61)
.L_61:
        /*0004*/ 	.word	0x00000082


	//----- nvinfo : EIATTR_KPARAM_INFO
	.align		4
.L_62:
        /*0008*/ 	.byte	0x04, 0x17
        /*000a*/ 	.short	(.L_64 - .L_63)
.L_63:
        /*000c*/ 	.word	0x00000000
        /*0010*/ 	.short	0x0002
        /*0012*/ 	.short	0x0010
        /*0014*/ 	.byte	0x00, 0xf5, 0x21, 0x00


	//----- nvinfo : EIATTR_KPARAM_INFO
	.align		4
.L_64:
        /*0018*/ 	.byte	0x04, 0x17
        /*001a*/ 	.short	(.L_66 - .L_65)
.L_65:
        /*001c*/ 	.word	0x00000000
        /*0020*/ 	.short	0x0001
        /*0022*/ 	.short	0x0008
        /*0024*/ 	.byte	0x00, 0xf5, 0x21, 0x00


	//----- nvinfo : EIATTR_KPARAM_INFO
	.align		4
.L_66:
        /*0028*/ 	.byte	0x04, 0x17
        /*002a*/ 	.short	(.L_68 - .L_67)
.L_67:
        /*002c*/ 	.word	0x00000000
        /*0030*/ 	.short	0x0000
        /*0032*/ 	.short	0x0000
        /*0034*/ 	.byte	0x00, 0xf5, 0x21, 0x00


	//----- nvinfo : EIATTR_SPARSE_MMA_MASK
	.align		4
.L_68:
        /*0038*/ 	.byte	0x03, 0x50
        /*003a*/ 	.short	0x0000


	//----- nvinfo : EIATTR_MAXREG_COUNT
	.align		4
        /*003c*/ 	.byte	0x03, 0x1b
        /*003e*/ 	.short	0x00ff


	//----- nvinfo : EIATTR_MERCURY_ISA_VERSION
	.align		4
        /*0040*/ 	.byte	0x03, 0x5f
        /*0042*/ 	.short	0x0101


	//----- nvinfo : EIATTR_VRC_CTA_INIT_COUNT
	.align		4
        /*0044*/ 	.byte	0x02, 0x4a
	.zero		1
	.zero		1


	//----- nvinfo : EIATTR_EXIT_INSTR_OFFSETS
	.align		4
        /*0048*/ 	.byte	0x04, 0x1c
        /*004a*/ 	.short	(.L_70 - .L_69)


	//   ....[0]....
.L_69:
        /*004c*/ 	.word	0x000000d0


	//----- nvinfo : EIATTR_CBANK_PARAM_SIZE
	.align		4
.L_70:
        /*0050*/ 	.byte	0x03, 0x19
        /*0052*/ 	.short	0x0018


	//----- nvinfo : EIATTR_PARAM_CBANK
	.align		4
        /*0054*/ 	.byte	0x04, 0x0a
        /*0056*/ 	.short	(.L_72 - .L_71)
	.align		4
.L_71:
        /*0058*/ 	.word	index@(.nv.constant0._Z3addPiS_S_)
        /*005c*/ 	.short	0x0380
        /*005e*/ 	.short	0x0018


	//----- nvinfo : EIATTR_SW_WAR
	.align		4
.L_72:
        /*0060*/ 	.byte	0x04, 0x36
        /*0062*/ 	.short	(.L_74 - .L_73)
.L_73:
        /*0064*/ 	.word	0x00000008
.L_74:


//--------------------- .nv.callgraph             --------------------------
	.section	.nv.callgraph,"",@"SHT_CUDA_CALLGRAPH"
	.align	4
	.sectionentsize	8
	.align		4
        /*0000*/ 	.word	0x00000000
	.align		4
        /*0004*/ 	.word	0xffffffff
	.align		4
        /*0008*/ 	.word	0x00000000
	.align		4
        /*000c*/ 	.word	0xfffffffe
	.align		4
        /*0010*/ 	.word	0x00000000
	.align		4
        /*0014*/ 	.word	0xfffffffd
	.align		4
        /*0018*/ 	.word	0x00000000
	.align		4
        /*001c*/ 	.word	0xfffffffc


//--------------------- .nv.constant4             --------------------------
	.section	.nv.constant4,"a",@progbits
	.align	8
	.align		8
.nv.constant4:
        /*0000*/ 	.dword	_ZN34_INTERNAL_c95d3cc3_4_k_cu_00197a214cuda3std3__45__cpo5beginE
	.align		8
        /*0008*/ 	.dword	_ZN34_INTERNAL_c95d3cc3_4_k_cu_00197a214cuda3std3__45__cpo3endE
	.align		8
        /*0010*/ 	.dword	_ZN34_INTERNAL_c95d3cc3_4_k_cu_00197a214cuda3std3__45__cpo6cbeginE
	.align		8
        /*0018*/ 	.dword	_ZN34_INTERNAL_c95d3cc3_4_k_cu_00197a214cuda3std3__45__cpo4cendE
	.align		8
        /*0020*/ 	.dword	_ZN34_INTERNAL_c95d3cc3_4_k_cu_00197a214cuda3std3__45__cpo6rbeginE
	.align		8
        /*0028*/ 	.dword	_ZN34_INTERNAL_c95d3cc3_4_k_cu_00197a214cuda3std3__45__cpo4rendE
	.align		8
        /*0030*/ 	.dword	_ZN34_INTERNAL_c95d3cc3_4_k_cu_00197a214cuda3std3__45__cpo7crbeginE
	.align		8
        /*0038*/ 	.dword	_ZN34_INTERNAL_c95d3cc3_4_k_cu_00197a214cuda3std3__45__cpo5crendE
	.align		8
        /*0040*/ 	.dword	_ZN34_INTERNAL_c95d3cc3_4_k_cu_00197a214cuda3std3__436_GLOBAL__N__c95d3cc3_4_k_cu_00197a216ignoreE
	.align		8
        /*0048*/ 	.dword	_ZN34_INTERNAL_c95d3cc3_4_k_cu_00197a214cuda3std3__419piecewise_constructE
	.align		8
        /*0050*/ 	.dword	_ZN34_INTERNAL_c95d3cc3_4_k_cu_00197a214cuda3std3__48in_placeE
	.align		8
        /*0058*/ 	.dword	_ZN34_INTERNAL_c95d3cc3_4_k_cu_00197a214cuda3std3__420unreachable_sentinelE
	.align		8
        /*0060*/ 	.dword	_ZN34_INTERNAL_c95d3cc3_4_k_cu_00197a214cuda3std3__47nulloptE
	.align		8
        /*0068*/ 	.dword	_ZN34_INTERNAL_c95d3cc3_4_k_cu_00197a214cuda3std3__48unexpectE
	.align		8
        /*0070*/ 	.dword	_ZN34_INTERNAL_c95d3cc3_4_k_cu_00197a214cuda3std6ranges3__45__cpo4swapE
	.align		8
        /*0078*/ 	.dword	_ZN34_INTERNAL_c95d3cc3_4_k_cu_00197a214cuda3std6ranges3__45__cpo9iter_moveE
	.align		8
        /*0080*/ 	.dword	_ZN34_INTERNAL_c95d3cc3_4_k_cu_00197a214cuda3std6ranges3__45__cpo5beginE
	.align		8
        /*0088*/ 	.dword	_ZN34_INTERNAL_c95d3cc3_4_k_cu_00197a214cuda3std6ranges3__45__cpo3endE
	.align		8
        /*0090*/ 	.dword	_ZN34_INTERNAL_c95d3cc3_4_k_cu_00197a214cuda3std6ranges3__45__cpo6cbeginE
	.align		8
        /*0098*/ 	.dword	_ZN34_INTERNAL_c95d3cc3_4_k_cu_00197a214cuda3std6ranges3__45__cpo4cendE
	.align		8
        /*00a0*/ 	.dword	_ZN34_INTERNAL_c95d3cc3_4_k_cu_00197a214cuda3std6ranges3__45__cpo7advanceE
	.align		8
        /*00a8*/ 	.dword	_ZN34_INTERNAL_c95d3cc3_4_k_cu_00197a214cuda3std6ranges3__45__cpo9iter_swapE
	.align		8
        /*00b0*/ 	.dword	_ZN34_INTERNAL_c95d3cc3_4_k_cu_00197a214cuda3std6ranges3__45__cpo4nextE
	.align		8
        /*00b8*/ 	.dword	_ZN34_INTERNAL_c95d3cc3_4_k_cu_00197a214cuda3std6ranges3__45__cpo4prevE
	.align		8
        /*00c0*/ 	.dword	_ZN34_INTERNAL_c95d3cc3_4_k_cu_00197a214cuda3std6ranges3__45__cpo4dataE
	.align		8
        /*00c8*/ 	.dword	_ZN34_INTERNAL_c95d3cc3_4_k_cu_00197a214cuda3std6ranges3__45__cpo5cdataE
	.align		8
        /*00d0*/ 	.dword	_ZN34_INTERNAL_c95d3cc3_4_k_cu_00197a214cuda3std6ranges3__45__cpo4sizeE
	.align		8
        /*00d8*/ 	.dword	_ZN34_INTERNAL_c95d3cc3_4_k_cu_00197a214cuda3std6ranges3__45__cpo5ssizeE
	.align		8
        /*00e0*/ 	.dword	_ZN34_INTERNAL_c95d3cc3_4_k_cu_00197a214cuda3std6ranges3__45__cpo8distanceE
	.align		8
        /*00e8*/ 	.dword	_ZN34_INTERNAL_c95d3cc3_4_k_cu_00197a216thrust24THRUST_300001_SM_1000_NS8cuda_cub3parE
	.align		8
        /*00f0*/ 	.dword	_ZN34_INTERNAL_c95d3cc3_4_k_cu_00197a216thrust24THRUST_300001_SM_1000_NS8cuda_cub10par_nosyncE
	.align		8
        /*00f8*/ 	.dword	_ZN34_INTERNAL_c95d3cc3_4_k_cu_00197a216thrust24THRUST_300001_SM_1000_NS6system6detail10sequential3seqE
	.align		8
        /*0100*/ 	.dword	_ZN34_INTERNAL_c95d3cc3_4_k_cu_00197a216thrust24THRUST_300001_SM_1000_NS12placeholders2_1E
	.align		8
        /*0108*/ 	.dword	_ZN34_INTERNAL_c95d3cc3_4_k_cu_00197a216thrust24THRUST_300001_SM_1000_NS12placeholders2_2E
	.align		8
        /*0110*/ 	.dword	_ZN34_INTERNAL_c95d3cc3_4_k_cu_00197a216thrust24THRUST_300001_SM_1000_NS12placeholders2_3E
	.align		8
        /*0118*/ 	.dword	_ZN34_INTERNAL_c95d3cc3_4_k_cu_00197a216thrust24THRUST_300001_SM_1000_NS12placeholders2_4E
	.align		8
        /*0120*/ 	.dword	_ZN34_INTERNAL_c95d3cc3_4_k_cu_00197a216thrust24THRUST_300001_SM_1000_NS12placeholders2_5E
	.align		8
        /*0128*/ 	.dword	_ZN34_INTERNAL_c95d3cc3_4_k_cu_00197a216thrust24THRUST_300001_SM_1000_NS12placeholders2_6E
	.align		8
        /*0130*/ 	.dword	_ZN34_INTERNAL_c95d3cc3_4_k_cu_00197a216thrust24THRUST_300001_SM_1000_NS12placeholders2_7E
	.align		8
        /*0138*/ 	.dword	_ZN34_INTERNAL_c95d3cc3_4_k_cu_00197a216thrust24THRUST_300001_SM_1000_NS12placeholders2_8E
	.align		8
        /*0140*/ 	.dword	_ZN34_INTERNAL_c95d3cc3_4_k_cu_00197a216thrust24THRUST_300001_SM_1000_NS12placeholders2_9E
	.align		8
        /*0148*/ 	.dword	_ZN34_INTERNAL_c95d3cc3_4_k_cu_00197a216thrust24THRUST_300001_SM_1000_NS12placeholders3_10E
	.align		8
        /*0150*/ 	.dword	_ZN34_INTERNAL_c95d3cc3_4_k_cu_00197a216thrust24THRUST_300001_SM_1000_NS3seqE


//--------------------- .text._ZN3cub18CUB_300001_SM_10006detail11EmptyKernelIvEEvv --------------------------
	.section	.text._ZN3cub18CUB_300001_SM_10006detail11EmptyKernelIvEEvv,"ax",@progbits
	.align	128
        .global         _ZN3cub18CUB_300001_SM_10006detail11EmptyKernelIvEEvv
        .type           _ZN3cub18CUB_300001_SM_10006detail11EmptyKernelIvEEvv,@function
        .size           _ZN3cub18CUB_300001_SM_10006detail11EmptyKernelIvEEvv,(.L_x_2 - _ZN3cub18CUB_300001_SM_10006detail11EmptyKernelIvEEvv)
        .other          _ZN3cub18CUB_300001_SM_10006detail11EmptyKernelIvEEvv,@"STO_CUDA_ENTRY STV_DEFAULT"
_ZN3cub18CUB_300001_SM_10006detail11EmptyKernelIvEEvv:
.text._ZN3cub18CUB_300001_SM_10006detail11EmptyKernelIvEEvv:
[----:B------:R-:W-:Y:S01]  /*0000*/  LDC R1, c[0x0][0x37c] ;  /* 0x0000df00ff017b82 */ /* 0x000fe20000000800 */
[----:B------:R-:W-:Y:S05]  /*0010*/  EXIT ;  /* 0x000000000000794d */ /* 0x000fea0003800000 */
.L_x_0:
[----:B------:R-:W-:-:S00]  /*0020*/  BRA `(.L_x_0) ;  /* 0xfffffffc00fc7947 */ /* 0x000fc0000383ffff */
[----:B------:R-:W-:-:S00]  /*0030*/  NOP ;  /* 0x0000000000007918 */ /* 0x000fc00000000000 */
        /* <DEDUP_REMOVED lines=12> */
.L_x_2:


//--------------------- .text._Z3addPiS_S_        --------------------------
	.section	.text._Z3addPiS_S_,"ax",@progbits
	.align	128
        .global         _Z3addPiS_S_
        .type           _Z3addPiS_S_,@function
        .size           _Z3addPiS_S_,(.L_x_3 - _Z3addPiS_S_)
        .other          _Z3addPiS_S_,@"STO_CUDA_ENTRY STV_DEFAULT"
_Z3addPiS_S_:
.text._Z3addPiS_S_:
[----:B------:R-:W-:Y:S01]  /*0000*/  LDC R1, c[0x0][0x37c] ;  /* 0x0000df00ff017b82 */ /* 0x000fe20000000800 */
[----:B------:R-:W0:Y:S07]  /*0010*/  S2R R9, SR_CTAID.X ;  /* 0x0000000000097919 */ /* 0x000e2e0000002500 */
[----:B------:R-:W0:Y:S01]  /*0020*/  LDC.64 R2, c[0x0][0x380] ;  /* 0x0000e000ff027b82 */ /* 0x000e220000000a00 */
[----:B------:R-:W1:Y:S07]  /*0030*/  LDCU.64 UR4, c[0x0][0x358] ;  /* 0x00006b00ff0477ac */ /* 0x000e6e0008000a00 */
[----:B------:R-:W2:Y:S08]  /*0040*/  LDC.64 R4, c[0x0][0x388] ;  /* 0x0000e200ff047b82 */ /* 0x000eb00000000a00 */
[----:B------:R-:W3:Y:S01]  /*0050*/  LDC.64 R6, c[0x0][0x390] ;  /* 0x0000e400ff067b82 */ /* 0x000ee20000000a00 */
[----:B0-----:R-:W-:-:S04]  /*0060*/  IMAD.WIDE.U32 R2, R9, 0x4, R2 ;  /* 0x0000000409027825 */ /* 0x001fc800078e0002 */
[C---:B--2---:R-:W-:Y:S02]  /*0070*/  IMAD.WIDE.U32 R4, R9.reuse, 0x4, R4 ;  /* 0x0000000409047825 */ /* 0x044fe400078e0004 */
[----:B-1----:R-:W2:Y:S04]  /*0080*/  LDG.E R2, desc[UR4][R2.64] ;  /* 0x0000000402027981 */ /* 0x002ea8000c1e1900 */
[----:B------:R-:W2:Y:S01]  /*0090*/  LDG.E R5, desc[UR4][R4.64] ;  /* 0x0000000404057981 */ /* 0x000ea2000c1e1900 */
[----:B---3--:R-:W-:Y:S01]  /*00a0*/  IMAD.WIDE.U32 R6, R9, 0x4, R6 ;  /* 0x0000000409067825 */ /* 0x008fe200078e0006 */
[----:B--2---:R-:W-:-:S05]  /*00b0*/  IADD3 R9, PT, PT, R2, R5, RZ ;  /* 0x0000000502097210 */ /* 0x004fca0007ffe0ff */
[----:B------:R-:W-:Y:S01]  /*00c0*/  STG.E desc[UR4][R6.64], R9 ;  /* 0x0000000906007986 */ /* 0x000fe2000c101904 */
[----:B------:R-:W-:Y:S05]  /*00d0*/  EXIT ;  /* 0x000000000000794d */ /* 0x000fea0003800000 */
.L_x_1:
        /* <DEDUP_REMOVED lines=10> */
.L_x_3:


//--------------------- .nv.shared.reserved.0     --------------------------
	.section	.nv.shared.reserved.0,"aw",@nobits
	.weak		__nv_reservedSMEM_offset_0_alias
	.size		__nv_reservedSMEM_offset_0_alias, 0, 64
	.other		__nv_reservedSMEM_offset_0_alias,@"STO_CUDA_RESERVED_SHARED STV_DEFAULT"
__nv_reservedSMEM_offset_0_alias:
	.zero		0
	.zero		64


//--------------------- .nv.global                --------------------------
	.section	.nv.global,"aw",@nobits
.nv.global:
	.type		_ZN34_INTERNAL_c95d3cc3_4_k_cu_00197a216thrust24THRUST_300001_SM_1000_NS3seqE,@object
	.size		_ZN34_INTERNAL_c95d3cc3_4_k_cu_00197a216thrust24THRUST_300001_SM_1000_NS3seqE,(_ZN34_INTERNAL_c95d3cc3_4_k_cu_00197a214cuda3std3__48in_placeE - _ZN34_INTERNAL_c95d3cc3_4_k_cu_00197a216thrust24THRUST_300001_SM_1000_NS3seqE)
_ZN34_INTERNAL_c95d3cc3_4_k_cu_00197a216thrust24THRUST_300001_SM_1000_NS3seqE:
	.zero		1
	.type		_ZN34_INTERNAL_c95d3cc3_4_k_cu_00197a214cuda3std3__48in_placeE,@object
	.size		_ZN34_INTERNAL_c95d3cc3_4_k_cu_00197a214cuda3std3__48in_placeE,(_ZN34_INTERNAL_c95d3cc3_4_k_cu_00197a214cuda3std6ranges3__45__cpo4sizeE - _ZN34_INTERNAL_c95d3cc3_4_k_cu_00197a214cuda3std3__48in_placeE)
_ZN34_INTERNAL_c95d3cc3_4_k_cu_00197a214cuda3std3__48in_placeE:
	.zero		1
	.type		_ZN34_INTERNAL_c95d3cc3_4_k_cu_00197a214cuda3std6ranges3__45__cpo4sizeE,@object
	.size		_ZN34_INTERNAL_c95d3cc3_4_k_cu_00197a214cuda3std6ranges3__45__cpo4sizeE,(_ZN34_INTERNAL_c95d3cc3_4_k_cu_00197a216thrust24THRUST_300001_SM_1000_NS12placeholders2_3E - _ZN34_INTERNAL_c95d3cc3_4_k_cu_00197a214cuda3std6ranges3__45__cpo4sizeE)
_ZN34_INTERNAL_c95d3cc3_4_k_cu_00197a214cuda3std6ranges3__45__cpo4sizeE:
	.zero		1
	.type		_ZN34_INTERNAL_c95d3cc3_4_k_cu_00197a216thrust24THRUST_300001_SM_1000_NS12placeholders2_3E,@object
	.size		_ZN34_INTERNAL_c95d3cc3_4_k_cu_00197a216thrust24THRUST_300001_SM_1000_NS12placeholders2_3E,(_ZN34_INTERNAL_c95d3cc3_4_k_cu_00197a214cuda3std3__45__cpo6cbeginE - _ZN34_INTERNAL_c95d3cc3_4_k_cu_00197a216thrust24THRUST_300001_SM_1000_NS12placeholders2_3E)
_ZN34_INTERNAL_c95d3cc3_4_k_cu_00197a216thrust24THRUST_300001_SM_1000_NS12placeholders2_3E:
	.zero		1
	.type		_ZN34_INTERNAL_c95d3cc3_4_k_cu_00197a214cuda3std3__45__cpo6cbeginE,@object
	.size		_ZN34_INTERNAL_c95d3cc3_4_k_cu_00197a214cuda3std3__45__cpo6cbeginE,(_ZN34_INTERNAL_c95d3cc3_4_k_cu_00197a214cuda3std6ranges3__45__cpo6cbeginE - _ZN34_INTERNAL_c95d3cc3_4_k_cu_00197a214cuda3std3__45__cpo6cbeginE)
_ZN34_INTERNAL_c95d3cc3_4_k_cu_00197a214cuda3std3__45__cpo6cbeginE:
	.zero		1
	.type		_ZN34_INTERNAL_c95d3cc3_4_k_cu_00197a214cuda3std6ranges3__45__cpo6cbeginE,@object
	.size		_ZN34_INTERNAL_c95d3cc3_4_k_cu_00197a214cuda3std6ranges3__45__cpo6cbeginE,(_ZN34_INTERNAL_c95d3cc3_4_k_cu_00197a216thrust24THRUST_300001_SM_1000_NS12placeholders2_7E - _ZN34_INTERNAL_c95d3cc3_4_k_cu_00197a214cuda3std6ranges3__45__cpo6cbeginE)
_ZN34_INTERNAL_c95d3cc3_4_k_cu_00197a214cuda3std6ranges3__45__cpo6cbeginE:
	.zero		1
	.type		_ZN34_INTERNAL_c95d3cc3_4_k_cu_00197a216thrust24THRUST_300001_SM_1000_NS12placeholders2_7E,@object
	.size		_ZN34_INTERNAL_c95d3cc3_4_k_cu_00197a216thrust24THRUST_300001_SM_1000_NS12placeholders2_7E,(_ZN34_INTERNAL_c95d3cc3_4_k_cu_00197a214cuda3std3__45__cpo7crbeginE - _ZN34_INTERNAL_c95d3cc3_4_k_cu_00197a216thrust24THRUST_300001_SM_1000_NS12placeholders2_7E)
_ZN34_INTERNAL_c95d3cc3_4_k_cu_00197a216thrust24THRUST_300001_SM_1000_NS12placeholders2_7E:
	.zero		1
	.type		_ZN34_INTERNAL_c95d3cc3_4_k_cu_00197a214cuda3std3__45__cpo7crbeginE,@object
	.size		_ZN34_INTERNAL_c95d3cc3_4_k_cu_00197a214cuda3std3__45__cpo7crbeginE,(_ZN34_INTERNAL_c95d3cc3_4_k_cu_00197a214cuda3std6ranges3__45__cpo4nextE - _ZN34_INTERNAL_c95d3cc3_4_k_cu_00197a214cuda3std3__45__cpo7crbeginE)
_ZN34_INTERNAL_c95d3cc3_4_k_cu_00197a214cuda3std3__45__cpo7crbeginE:
	.zero		1
	.type		_ZN34_INTERNAL_c95d3cc3_4_k_cu_00197a214cuda3std6ranges3__45__cpo4nextE,@object
	.size		_ZN34_INTERNAL_c95d3cc3_4_k_cu_00197a214cuda3std6ranges3__45__cpo4nextE,(_ZN34_INTERNAL_c95d3cc3_4_k_cu_00197a214cuda3std6ranges3__45__cpo4swapE - _ZN34_INTERNAL_c95d3cc3_4_k_cu_00197a214cuda3std6ranges3__45__cpo4nextE)
_ZN34_INTERNAL_c95d3cc3_4_k_cu_00197a214cuda3std6ranges3__45__cpo4nextE:
	.zero		1
	.type		_ZN34_INTERNAL_c95d3cc3_4_k_cu_00197a214cuda3std6ranges3__45__cpo4swapE,@object
	.size		_ZN34_INTERNAL_c95d3cc3_4_k_cu_00197a214cuda3std6ranges3__45__cpo4swapE,(_ZN34_INTERNAL_c95d3cc3_4_k_cu_00197a216thrust24THRUST_300001_SM_1000_NS8cuda_cub10par_nosyncE - _ZN34_INTERNAL_c95d3cc3_4_k_cu_00197a214cuda3std6ranges3__45__cpo4swapE)
_ZN34_INTERNAL_c95d3cc3_4_k_cu_00197a214cuda3std6ranges3__45__cpo4swapE:
	.zero		1
	.type		_ZN34_INTERNAL_c95d3cc3_4_k_cu_00197a216thrust24THRUST_300001_SM_1000_NS8cuda_cub10par_nosyncE,@object
	.size		_ZN34_INTERNAL_c95d3cc3_4_k_cu_00197a216thrust24THRUST_300001_SM_1000_NS8cuda_cub10par_nosyncE,(_ZN34_INTERNAL_c95d3cc3_4_k_cu_00197a216thrust24THRUST_300001_SM_1000_NS12placeholders2_9E - _ZN34_INTERNAL_c95d3cc3_4_k_cu_00197a216thrust24THRUST_300001_SM_1000_NS8cuda_cub10par_nosyncE)
_ZN34_INTERNAL_c95d3cc3_4_k_cu_00197a216thrust24THRUST_300001_SM_1000_NS8cuda_cub10par_nosyncE:
	.zero		1
	.type		_ZN34_INTERNAL_c95d3cc3_4_k_cu_00197a216thrust24THRUST_300001_SM_1000_NS12placeholders2_9E,@object
	.size		_ZN34_INTERNAL_c95d3cc3_4_k_cu_00197a216thrust24THRUST_300001_SM_1000_NS12placeholders2_9E,(_ZN34_INTERNAL_c95d3cc3_4_k_cu_00197a214cuda3std3__436_GLOBAL__N__c95d3cc3_4_k_cu_00197a216ignoreE - _ZN34_INTERNAL_c95d3cc3_4_k_cu_00197a216thrust24THRUST_300001_SM_1000_NS12placeholders2_9E)
_ZN34_INTERNAL_c95d3cc3_4_k_cu_00197a216thrust24THRUST_300001_SM_1000_NS12placeholders2_9E:
	.zero		1
	.type		_ZN34_INTERNAL_c95d3cc3_4_k_cu_00197a214cuda3std3__436_GLOBAL__N__c95d3cc3_4_k_cu_00197a216ignoreE,@object
	.size		_ZN34_INTERNAL_c95d3cc3_4_k_cu_00197a214cuda3std3__436_GLOBAL__N__c95d3cc3_4_k_cu_00197a216ignoreE,(_ZN34_INTERNAL_c95d3cc3_4_k_cu_00197a214cuda3std6ranges3__45__cpo4dataE - _ZN34_INTERNAL_c95d3cc3_4_k_cu_00197a214cuda3std3__436_GLOBAL__N__c95d3cc3_4_k_cu_00197a216ignoreE)
_ZN34_INTERNAL_c95d3cc3_4_k_cu_00197a214cuda3std3__436_GLOBAL__N__c95d3cc3_4_k_cu_00197a216ignoreE:
	.zero		1
	.type		_ZN34_INTERNAL_c95d3cc3_4_k_cu_00197a214cuda3std6ranges3__45__cpo4dataE,@object
	.size		_ZN34_INTERNAL_c95d3cc3_4_k_cu_00197a214cuda3std6ranges3__45__cpo4dataE,(_ZN34_INTERNAL_c95d3cc3_4_k_cu_00197a216thrust24THRUST_300001_SM_1000_NS12placeholders2_1E - _ZN34_INTERNAL_c95d3cc3_4_k_cu_00197a214cuda3std6ranges3__45__cpo4dataE)
_ZN34_INTERNAL_c95d3cc3_4_k_cu_00197a214cuda3std6ranges3__45__cpo4dataE:
	.zero		1
	.type		_ZN34_INTERNAL_c95d3cc3_4_k_cu_00197a216thrust24THRUST_300001_SM_1000_NS12placeholders2_1E,@object
	.size		_ZN34_INTERNAL_c95d3cc3_4_k_cu_00197a216thrust24THRUST_300001_SM_1000_NS12placeholders2_1E,(_ZN34_INTERNAL_c95d3cc3_4_k_cu_00197a214cuda3std3__45__cpo5beginE - _ZN34_INTERNAL_c95d3cc3_4_k_cu_00197a216thrust24THRUST_300001_SM_1000_NS12placeholders2_1E)
_ZN34_INTERNAL_c95d3cc3_4_k_cu_00197a216thrust24THRUST_300001_SM_1000_NS12placeholders2_1E:
	.zero		1
	.type		_ZN34_INTERNAL_c95d3cc3_4_k_cu_00197a214cuda3std3__45__cpo5beginE,@object
	.size		_ZN34_INTERNAL_c95d3cc3_4_k_cu_00197a214cuda3std3__45__cpo5beginE,(_ZN34_INTERNAL_c95d3cc3_4_k_cu_00197a214cuda3std6ranges3__45__cpo5beginE - _ZN34_INTERNAL_c95d3cc3_4_k_cu_00197a214cuda3std3__45__cpo5beginE)
_ZN34_INTERNAL_c95d3cc3_4_k_cu_00197a214cuda3std3__45__cpo5beginE:
	.zero		1
	.type		_ZN34_INTERNAL_c95d3cc3_4_k_cu_00197a214cuda3std6ranges3__45__cpo5beginE,@object
	.size		_ZN34_INTERNAL_c95d3cc3_4_k_cu_00197a214cuda3std6ranges3__45__cpo5beginE,(_ZN34_INTERNAL_c95d3cc3_4_k_cu_00197a216thrust24THRUST_300001_SM_1000_NS12placeholders2_5E - _ZN34_INTERNAL_c95d3cc3_4_k_cu_00197a214cuda3std6ranges3__45__cpo5beginE)
_ZN34_INTERNAL_c95d3cc3_4_k_cu_00197a214cuda3std6ranges3__45__cpo5beginE:
	.zero		1
	.type		_ZN34_INTERNAL_c95d3cc3_4_k_cu_00197a216thrust24THRUST_300001_SM_1000_NS12placeholders2_5E,@object
	.size		_ZN34_INTERNAL_c95d3cc3_4_k_cu_00197a216thrust24THRUST_300001_SM_1000_NS12placeholders2_5E,(_ZN34_INTERNAL_c95d3cc3_4_k_cu_00197a214cuda3std3__45__cpo6rbeginE - _ZN34_INTERNAL_c95d3cc3_4_k_cu_00197a216thrust24THRUST_300001_SM_1000_NS12placeholders2_5E)
_ZN34_INTERNAL_c95d3cc3_4_k_cu_00197a216thrust24THRUST_300001_SM_1000_NS12placeholders2_5E:
	.zero		1
	.type		_ZN34_INTERNAL_c95d3cc3_4_k_cu_00197a214cuda3std3__45__cpo6rbeginE,@object
	.size		_ZN34_INTERNAL_c95d3cc3_4_k_cu_00197a214cuda3std3__45__cpo6rbeginE,(_ZN34_INTERNAL_c95d3cc3_4_k_cu_00197a214cuda3std6ranges3__45__cpo7advanceE - _ZN34_INTERNAL_c95d3cc3_4_k_cu_00197a214cuda3std3__45__cpo6rbeginE)
_ZN34_INTERNAL_c95d3cc3_4_k_cu_00197a214cuda3std3__45__cpo6rbeginE:
	.zero		1
	.type		_ZN34_INTERNAL_c95d3cc3_4_k_cu_00197a214cuda3std6ranges3__45__cpo7advanceE,@object
	.size		_ZN34_INTERNAL_c95d3cc3_4_k_cu_00197a214cuda3std6ranges3__45__cpo7advanceE,(_ZN34_INTERNAL_c95d3cc3_4_k_cu_00197a214cuda3std3__47nulloptE - _ZN34_INTERNAL_c95d3cc3_4_k_cu_00197a214cuda3std6ranges3__45__cpo7advanceE)
_ZN34_INTERNAL_c95d3cc3_4_k_cu_00197a214cuda3std6ranges3__45__cpo7advanceE:
	.zero		1
	.type		_ZN34_INTERNAL_c95d3cc3_4_k_cu_00197a214cuda3std3__47nulloptE,@object
	.size		_ZN34_INTERNAL_c95d3cc3_4_k_cu_00197a214cuda3std3__47nulloptE,(_ZN34_INTERNAL_c95d3cc3_4_k_cu_00197a214cuda3std6ranges3__45__cpo8distanceE - _ZN34_INTERNAL_c95d3cc3_4_k_cu_00197a214cuda3std3__47nulloptE)
_ZN34_INTERNAL_c95d3cc3_4_k_cu_00197a214cuda3std3__47nulloptE:
	.zero		1
	.type		_ZN34_INTERNAL_c95d3cc3_4_k_cu_00197a214cuda3std6ranges3__45__cpo8distanceE,@object
	.size		_ZN34_INTERNAL_c95d3cc3_4_k_cu_00197a214cuda3std6ranges3__45__cpo8distanceE,(_ZN34_INTERNAL_c95d3cc3_4_k_cu_00197a216thrust24THRUST_300001_SM_1000_NS12placeholders3_10E - _ZN34_INTERNAL_c95d3cc3_4_k_cu_00197a214cuda3std6ranges3__45__cpo8distanceE)
_ZN34_INTERNAL_c95d3cc3_4_k_cu_00197a214cuda3std6ranges3__45__cpo8distanceE:
	.zero		1
	.type		_ZN34_INTERNAL_c95d3cc3_4_k_cu_00197a216thrust24THRUST_300001_SM_1000_NS12placeholders3_10E,@object
	.size		_ZN34_INTERNAL_c95d3cc3_4_k_cu_00197a216thrust24THRUST_300001_SM_1000_NS12placeholders3_10E,(_ZN34_INTERNAL_c95d3cc3_4_k_cu_00197a214cuda3std3__419piecewise_constructE - _ZN34_INTERNAL_c95d3cc3_4_k_cu_00197a216thrust24THRUST_300001_SM_1000_NS12placeholders3_10E)
_ZN34_INTERNAL_c95d3cc3_4_k_cu_00197a216thrust24THRUST_300001_SM_1000_NS12placeholders3_10E:
	.zero		1
	.type		_ZN34_INTERNAL_c95d3cc3_4_k_cu_00197a214cuda3std3__419piecewise_constructE,@object
	.size		_ZN34_INTERNAL_c95d3cc3_4_k_cu_00197a214cuda3std3__419piecewise_constructE,(_ZN34_INTERNAL_c95d3cc3_4_k_cu_00197a214cuda3std6ranges3__45__cpo5cdataE - _ZN34_INTERNAL_c95d3cc3_4_k_cu_00197a214cuda3std3__419piecewise_constructE)
_ZN34_INTERNAL_c95d3cc3_4_k_cu_00197a214cuda3std3__419piecewise_constructE:
	.zero		1
	.type		_ZN34_INTERNAL_c95d3cc3_4_k_cu_00197a214cuda3std6ranges3__45__cpo5cdataE,@object
	.size		_ZN34_INTERNAL_c95d3cc3_4_k_cu_00197a214cuda3std6ranges3__45__cpo5cdataE,(_ZN34_INTERNAL_c95d3cc3_4_k_cu_00197a216thrust24THRUST_300001_SM_1000_NS12placeholders2_2E - _ZN34_INTERNAL_c95d3cc3_4_k_cu_00197a214cuda3std6ranges3__45__cpo5cdataE)
_ZN34_INTERNAL_c95d3cc3_4_k_cu_00197a214cuda3std6ranges3__45__cpo5cdataE:
	.zero		1
	.type		_ZN34_INTERNAL_c95d3cc3_4_k_cu_00197a216thrust24THRUST_300001_SM_1000_NS12placeholders2_2E,@object
	.size		_ZN34_INTERNAL_c95d3cc3_4_k_cu_00197a216thrust24THRUST_300001_SM_1000_NS12placeholders2_2E,(_ZN34_INTERNAL_c95d3cc3_4_k_cu_00197a214cuda3std3__45__cpo3endE - _ZN34_INTERNAL_c95d3cc3_4_k_cu_00197a216thrust24THRUST_300001_SM_1000_NS12placeholders2_2E)
_ZN34_INTERNAL_c95d3cc3_4_k_cu_00197a216thrust24THRUST_300001_SM_1000_NS12placeholders2_2E:
	.zero		1
	.type		_ZN34_INTERNAL_c95d3cc3_4_k_cu_00197a214cuda3std3__45__cpo3endE,@object
	.size		_ZN34_INTERNAL_c95d3cc3_4_k_cu_00197a214cuda3std3__45__cpo3endE,(_ZN34_INTERNAL_c95d3cc3_4_k_cu_00197a214cuda3std6ranges3__45__cpo3endE - _ZN34_INTERNAL_c95d3cc3_4_k_cu_00197a214cuda3std3__45__cpo3endE)
_ZN34_INTERNAL_c95d3cc3_4_k_cu_00197a214cuda3std3__45__cpo3endE:
	.zero		1
	.type		_ZN34_INTERNAL_c95d3cc3_4_k_cu_00197a214cuda3std6ranges3__45__cpo3endE,@object
	.size		_ZN34_INTERNAL_c95d3cc3_4_k_cu_00197a214cuda3std6ranges3__45__cpo3endE,(_ZN34_INTERNAL_c95d3cc3_4_k_cu_00197a216thrust24THRUST_300001_SM_1000_NS12placeholders2_6E - _ZN34_INTERNAL_c95d3cc3_4_k_cu_00197a214cuda3std6ranges3__45__cpo3endE)
_ZN34_INTERNAL_c95d3cc3_4_k_cu_00197a214cuda3std6ranges3__45__cpo3endE:
	.zero		1
	.type		_ZN34_INTERNAL_c95d3cc3_4_k_cu_00197a216thrust24THRUST_300001_SM_1000_NS12placeholders2_6E,@object
	.size		_ZN34_INTERNAL_c95d3cc3_4_k_cu_00197a216thrust24THRUST_300001_SM_1000_NS12placeholders2_6E,(_ZN34_INTERNAL_c95d3cc3_4_k_cu_00197a214cuda3std3__45__cpo4rendE - _ZN34_INTERNAL_c95d3cc3_4_k_cu_00197a216thrust24THRUST_300001_SM_1000_NS12placeholders2_6E)
_ZN34_INTERNAL_c95d3cc3_4_k_cu_00197a216thrust24THRUST_300001_SM_1000_NS12placeholders2_6E:
	.zero		1
	.type		_ZN34_INTERNAL_c95d3cc3_4_k_cu_00197a214cuda3std3__45__cpo4rendE,@object
	.size		_ZN34_INTERNAL_c95d3cc3_4_k_cu_00197a214cuda3std3__45__cpo4rendE,(_ZN34_INTERNAL_c95d3cc3_4_k_cu_00197a214cuda3std6ranges3__45__cpo9iter_swapE - _ZN34_INTERNAL_c95d3cc3_4_k_cu_00197a214cuda3std3__45__cpo4rendE)
_ZN34_INTERNAL_c95d3cc3_4_k_cu_00197a214cuda3std3__45__cpo4rendE:
	.zero		1
	.type		_ZN34_INTERNAL_c95d3cc3_4_k_cu_00197a214cuda3std6ranges3__45__cpo9iter_swapE,@object
	.size		_ZN34_INTERNAL_c95d3cc3_4_k_cu_00197a214cuda3std6ranges3__45__cpo9iter_swapE,(_ZN34_INTERNAL_c95d3cc3_4_k_cu_00197a214cuda3std3__48unexpectE - _ZN34_INTERNAL_c95d3cc3_4_k_cu_00197a214cuda3std6ranges3__45__cpo9iter_swapE)
_ZN34_INTERNAL_c95d3cc3_4_k_cu_00197a214cuda3std6ranges3__45__cpo9iter_swapE:
	.zero		1
	.type		_ZN34_INTERNAL_c95d3cc3_4_k_cu_00197a214cuda3std3__48unexpectE,@object
	.size		_ZN34_INTERNAL_c95d3cc3_4_k_cu_00197a214cuda3std3__48unexpectE,(_ZN34_INTERNAL_c95d3cc3_4_k_cu_00197a216thrust24THRUST_300001_SM_1000_NS8cuda_cub3parE - _ZN34_INTERNAL_c95d3cc3_4_k_cu_00197a214cuda3std3__48unexpectE)
_ZN34_INTERNAL_c95d3cc3_4_k_cu_00197a214cuda3std3__48unexpectE:
	.zero		1
	.type		_ZN34_INTERNAL_c95d3cc3_4_k_cu_00197a216thrust24THRUST_300001_SM_1000_NS8cuda_cub3parE,@object
	.size		_ZN34_INTERNAL_c95d3cc3_4_k_cu_00197a216thrust24THRUST_300001_SM_1000_NS8cuda_cub3parE,(_ZN34_INTERNAL_c95d3cc3_4_k_cu_00197a216thrust24THRUST_300001_SM_1000_NS12placeholders2_4E - _ZN34_INTERNAL_c95d3cc3_4_k_cu_00197a216thrust24THRUST_300001_SM_1000_NS8cuda_cub3parE)
_ZN34_INTERNAL_c95d3cc3_4_k_cu_00197a216thrust24THRUST_300001_SM_1000_NS8cuda_cub3parE:
	.zero		1
	.type		_ZN34_INTERNAL_c95d3cc3_4_k_cu_00197a216thrust24THRUST_300001_SM_1000_NS12placeholders2_4E,@object
	.size		_ZN34_INTERNAL_c95d3cc3_4_k_cu_00197a216thrust24THRUST_300001_SM_1000_NS12placeholders2_4E,(_ZN34_INTERNAL_c95d3cc3_4_k_cu_00197a214cuda3std3__45__cpo4cendE - _ZN34_INTERNAL_c95d3cc3_4_k_cu_00197a216thrust24THRUST_300001_SM_1000_NS12placeholders2_4E)
_ZN34_INTERNAL_c95d3cc3_4_k_cu_00197a216thrust24THRUST_300001_SM_1000_NS12placeholders2_4E:
	.zero		1
	.type		_ZN34_INTERNAL_c95d3cc3_4_k_cu_00197a214cuda3std3__45__cpo4cendE,@object
	.size		_ZN34_INTERNAL_c95d3cc3_4_k_cu_00197a214cuda3std3__45__cpo4cendE,(_ZN34_INTERNAL_c95d3cc3_4_k_cu_00197a214cuda3std6ranges3__45__cpo4cendE - _ZN34_INTERNAL_c95d3cc3_4_k_cu_00197a214cuda3std3__45__cpo4cendE)
_ZN34_INTERNAL_c95d3cc3_4_k_cu_00197a214cuda3std3__45__cpo4cendE:
	.zero		1
	.type		_ZN34_INTERNAL_c95d3cc3_4_k_cu_00197a214cuda3std6ranges3__45__cpo4cendE,@object
	.size		_ZN34_INTERNAL_c95d3cc3_4_k_cu_00197a214cuda3std6ranges3__45__cpo4cendE,(_ZN34_INTERNAL_c95d3cc3_4_k_cu_00197a214cuda3std3__420unreachable_sentinelE - _ZN34_INTERNAL_c95d3cc3_4_k_cu_00197a214cuda3std6ranges3__45__cpo4cendE)
_ZN34_INTERNAL_c95d3cc3_4_k_cu_00197a214cuda3std6ranges3__45__cpo4cendE:
	.zero		1
	.type		_ZN34_INTERNAL_c95d3cc3_4_k_cu_00197a214cuda3std3__420unreachable_sentinelE,@object
	.size		_ZN34_INTERNAL_c95d3cc3_4_k_cu_00197a214cuda3std3__420unreachable_sentinelE,(_ZN34_INTERNAL_c95d3cc3_4_k_cu_00197a214cuda3std6ranges3__45__cpo5ssizeE - _ZN34_INTERNAL_c95d3cc3_4_k_cu_00197a214cuda3std3__420unreachable_sentinelE)
_ZN34_INTERNAL_c95d3cc3_4_k_cu_00197a214cuda3std3__420unreachable_sentinelE:
	.zero		1
	.type		_ZN34_INTERNAL_c95d3cc3_4_k_cu_00197a214cuda3std6ranges3__45__cpo5ssizeE,@object
	.size		_ZN34_INTERNAL_c95d3cc3_4_k_cu_00197a214cuda3std6ranges3__45__cpo5ssizeE,(_ZN34_INTERNAL_c95d3cc3_4_k_cu_00197a216thrust24THRUST_300001_SM_1000_NS12placeholders2_8E - _ZN34_INTERNAL_c95d3cc3_4_k_cu_00197a214cuda3std6ranges3__45__cpo5ssizeE)
_ZN34_INTERNAL_c95d3cc3_4_k_cu_00197a214cuda3std6ranges3__45__cpo5ssizeE:
	.zero		1
	.type		_ZN34_INTERNAL_c95d3cc3_4_k_cu_00197a216thrust24THRUST_300001_SM_1000_NS12placeholders2_8E,@object
	.size		_ZN34_INTERNAL_c95d3cc3_4_k_cu_00197a216thrust24THRUST_300001_SM_1000_NS12placeholders2_8E,(_ZN34_INTERNAL_c95d3cc3_4_k_cu_00197a214cuda3std3__45__cpo5crendE - _ZN34_INTERNAL_c95d3cc3_4_k_cu_00197a216thrust24THRUST_300001_SM_1000_NS12placeholders2_8E)
_ZN34_INTERNAL_c95d3cc3_4_k_cu_00197a216thrust24THRUST_300001_SM_1000_NS12placeholders2_8E:
	.zero		1
	.type		_ZN34_INTERNAL_c95d3cc3_4_k_cu_00197a214cuda3std3__45__cpo5crendE,@object
	.size		_ZN34_INTERNAL_c95d3cc3_4_k_cu_00197a214cuda3std3__45__cpo5crendE,(_ZN34_INTERNAL_c95d3cc3_4_k_cu_00197a214cuda3std6ranges3__45__cpo4prevE - _ZN34_INTERNAL_c95d3cc3_4_k_cu_00197a214cuda3std3__45__cpo5crendE)
_ZN34_INTERNAL_c95d3cc3_4_k_cu_00197a214cuda3std3__45__cpo5crendE:
	.zero		1
	.type		_ZN34_INTERNAL_c95d3cc3_4_k_cu_00197a214cuda3std6ranges3__45__cpo4prevE,@object
	.size		_ZN34_INTERNAL_c95d3cc3_4_k_cu_00197a214cuda3std6ranges3__45__cpo4prevE,(_ZN34_INTERNAL_c95d3cc3_4_k_cu_00197a214cuda3std6ranges3__45__cpo9iter_moveE - _ZN34_INTERNAL_c95d3cc3_4_k_cu_00197a214cuda3std6ranges3__45__cpo4prevE)
_ZN34_INTERNAL_c95d3cc3_4_k_cu_00197a214cuda3std6ranges3__45__cpo4prevE:
	.zero		1
	.type		_ZN34_INTERNAL_c95d3cc3_4_k_cu_00197a214cuda3std6ranges3__45__cpo9iter_moveE,@object
	.size		_ZN34_INTERNAL_c95d3cc3_4_k_cu_00197a214cuda3std6ranges3__45__cpo9iter_moveE,(_ZN34_INTERNAL_c95d3cc3_4_k_cu_00197a216thrust24THRUST_300001_SM_1000_NS6system6detail10sequential3seqE - _ZN34_INTERNAL_c95d3cc3_4_k_cu_00197a214cuda3std6ranges3__45__cpo9iter_moveE)
_ZN34_INTERNAL_c95d3cc3_4_k_cu_00197a214cuda3std6ranges3__45__cpo9iter_moveE:
	.zero		1
	.type		_ZN34_INTERNAL_c95d3cc3_4_k_cu_00197a216thrust24THRUST_300001_SM_1000_NS6system6detail10sequential3seqE,@object
	.size		_ZN34_INTERNAL_c95d3cc3_4_k_cu_00197a216thrust24THRUST_300001_SM_1000_NS6system6detail10sequential3seqE,(.L_31 - _ZN34_INTERNAL_c95d3cc3_4_k_cu_00197a216thrust24THRUST_300001_SM_1000_NS6system6detail10sequential3seqE)
_ZN34_INTERNAL_c95d3cc3_4_k_cu_00197a216thrust24THRUST_300001_SM_1000_NS6system6detail10sequential3seqE:
	.zero		1
.L_31:


//--------------------- .nv.constant0._ZN3cub18CUB_300001_SM_10006detail11EmptyKernelIvEEvv --------------------------
	.section	.nv.constant0._ZN3cub18CUB_300001_SM_10006detail11EmptyKernelIvEEvv,"a",@progbits
	.sectionflags	@""
	.align	4
.nv.constant0._ZN3cub18CUB_300001_SM_10006detail11EmptyKernelIvEEvv:
	.zero		896


//--------------------- .nv.constant0._Z3addPiS_S_ --------------------------
	.section	.nv.constant0._Z3addPiS_S_,"a",@progbits
	.sectionflags	@""
	.align	4
.nv.constant0._Z3addPiS_S_:
	.zero		920


//--------------------- SYMBOLS --------------------------

	.type		.nv.reservedSmem.offset0,@object
	.size		.nv.reservedSmem.offset0,0x4
